	.headerflags	@"EF_CUDA_TEXMODE_UNIFIED EF_CUDA_64BIT_ADDRESS EF_CUDA_ACCELERATORS EF_CUDA_SM90 EF_CUDA_VIRTUAL_SM(EF_CUDA_SM90)"
	.elftype	@"ET_EXEC"


//--------------------- .nv.info                  --------------------------
	.section	.nv.info,"",@"SHT_CUDA_INFO"
	.align	4


	//----- nvinfo : EIATTR_REGCOUNT
	.align		4
        /*0000*/ 	.byte	0x04, 0x2f
        /*0002*/ 	.short	(.L_1 - .L_0)
	.align		4
.L_0:
        /*0004*/ 	.word	index@(triton_per_fused__native_batch_norm_legit_no_training_mean_relu_28)
        /*0008*/ 	.word	0x00000017


	//----- nvinfo : EIATTR_MIN_STACK_SIZE
	.align		4
.L_1:
        /*000c*/ 	.byte	0x04, 0x12
        /*000e*/ 	.short	(.L_3 - .L_2)
	.align		4
.L_2:
        /*0010*/ 	.word	index@(triton_per_fused__native_batch_norm_legit_no_training_mean_relu_28)
        /*0014*/ 	.word	0x00000000


	//----- nvinfo : EIATTR_FRAME_SIZE
	.align		4
.L_3:
        /*0018*/ 	.byte	0x04, 0x11
        /*001a*/ 	.short	(.L_5 - .L_4)
	.align		4
.L_4:
        /*001c*/ 	.word	index@(triton_per_fused__native_batch_norm_legit_no_training_mean_relu_28)
        /*0020*/ 	.word	0x00000000


	//----- nvinfo : EIATTR_MIN_STACK_SIZE
	.align		4
.L_5:
        /*0024*/ 	.byte	0x04, 0x12
        /*0026*/ 	.short	(.L_7 - .L_6)
	.align		4
.L_6:
        /*0028*/ 	.word	index@(triton_per_fused__native_batch_norm_legit_no_training_mean_relu_28)
        /*002c*/ 	.word	0x00000000
.L_7:


//--------------------- .nv.info.triton_per_fused__native_batch_norm_legit_no_training_mean_relu_28 --------------------------
	.section	.nv.info.triton_per_fused__native_batch_norm_legit_no_training_mean_relu_28,"",@"SHT_CUDA_INFO"
	.sectionflags	@""
	.align	4


	//----- nvinfo : EIATTR_CUDA_API_VERSION
	.align		4
        /*0000*/ 	.byte	0x04, 0x37
        /*0002*/ 	.short	(.L_9 - .L_8)
.L_8:
        /*0004*/ 	.word	0x0000007c


	//----- nvinfo : EIATTR_KPARAM_INFO
	.align		4
.L_9:
        /*0008*/ 	.byte	0x04, 0x17
        /*000a*/ 	.short	(.L_11 - .L_10)
.L_10:
        /*000c*/ 	.word	0x00000000
        /*0010*/ 	.short	0x0003
        /*0012*/ 	.short	0x0014
        /*0014*/ 	.byte	0x00, 0xf0, 0x11, 0x00


	//----- nvinfo : EIATTR_KPARAM_INFO
	.align		4
.L_11:
        /*0018*/ 	.byte	0x04, 0x17
        /*001a*/ 	.short	(.L_13 - .L_12)
.L_12:
        /*001c*/ 	.word	0x00000000
        /*0020*/ 	.short	0x0002
        /*0022*/ 	.short	0x0010
        /*0024*/ 	.byte	0x00, 0xf0, 0x11, 0x00


	//----- nvinfo : EIATTR_KPARAM_INFO
	.align		4
.L_13:
        /*0028*/ 	.byte	0x04, 0x17
        /*002a*/ 	.short	(.L_15 - .L_14)
.L_14:
        /*002c*/ 	.word	0x00000000
        /*0030*/ 	.short	0x0001
        /*0032*/ 	.short	0x0008
        /*0034*/ 	.byte	0x00, 0xf4, 0x21, 0x00


	//----- nvinfo : EIATTR_KPARAM_INFO
	.align		4
.L_15:
        /*0038*/ 	.byte	0x04, 0x17
        /*003a*/ 	.short	(.L_17 - .L_16)
.L_16:
        /*003c*/ 	.word	0x00000000
        /*0040*/ 	.short	0x0000
        /*0042*/ 	.short	0x0000
        /*0044*/ 	.byte	0x00, 0xf4, 0x21, 0x00


	//----- nvinfo : EIATTR_SPARSE_MMA_MASK
	.align		4
.L_17:
        /*0048*/ 	.byte	0x03, 0x50
        /*004a*/ 	.short	0x0000


	//----- nvinfo : EIATTR_MAXREG_COUNT
	.align		4
        /*004c*/ 	.byte	0x03, 0x1b
        /*004e*/ 	.short	0x00ff


	//----- nvinfo : EIATTR_COOP_GROUP_MASK_REGIDS
	.align		4
        /*0050*/ 	.byte	0x04, 0x29
        /*0052*/ 	.short	(.L_19 - .L_18)


	//   ....[0]....
.L_18:
        /*0054*/ 	.word	0xffffffff


	//   ....[1]....
        /*0058*/ 	.word	0xffffffff


	//   ....[2]....
        /*005c*/ 	.word	0xffffffff


	//   ....[3]....
        /*0060*/ 	.word	0xffffffff


	//----- nvinfo : EIATTR_COOP_GROUP_INSTR_OFFSETS
	.align		4
.L_19:
        /*0064*/ 	.byte	0x04, 0x28
        /*0066*/ 	.short	(.L_21 - .L_20)


	//   ....[0]....
.L_20:
        /*0068*/ 	.word	0x00000330


	//   ....[1]....
        /*006c*/ 	.word	0x00000340


	//   ....[2]....
        /*0070*/ 	.word	0x00000350


	//   ....[3]....
        /*0074*/ 	.word	0x00000360


	//----- nvinfo : EIATTR_EXIT_INSTR_OFFSETS
	.align		4
.L_21:
        /*0078*/ 	.byte	0x04, 0x1c
        /*007a*/ 	.short	(.L_23 - .L_22)


	//   ....[0]....
.L_22:
        /*007c*/ 	.word	0x00000510


	//   ....[1]....
        /*0080*/ 	.word	0x00000550


	//----- nvinfo : EIATTR_REQNTID
	.align		4
.L_23:
        /*0084*/ 	.byte	0x04, 0x10
        /*0086*/ 	.short	(.L_25 - .L_24)
.L_24:
        /*0088*/ 	.word	0x00000040
        /*008c*/ 	.word	0x00000001
        /*0090*/ 	.word	0x00000001


	//----- nvinfo : EIATTR_CBANK_PARAM_SIZE
	.align		4
.L_25:
        /*0094*/ 	.byte	0x03, 0x19
        /*0096*/ 	.short	0x0018


	//----- nvinfo : EIATTR_PARAM_CBANK
	.align		4
        /*0098*/ 	.byte	0x04, 0x0a
        /*009a*/ 	.short	(.L_27 - .L_26)
	.align		4
.L_26:
        /*009c*/ 	.word	index@(.nv.constant0.triton_per_fused__native_batch_norm_legit_no_training_mean_relu_28)
        /*00a0*/ 	.short	0x0210
        /*00a2*/ 	.short	0x0018


	//----- nvinfo : EIATTR_SW_WAR
	.align		4
.L_27:
        /*00a4*/ 	.byte	0x04, 0x36
        /*00a6*/ 	.short	(.L_29 - .L_28)
.L_28:
        /*00a8*/ 	.word	0x00000008
.L_29:


//--------------------- .nv.callgraph             --------------------------
	.section	.nv.callgraph,"",@"SHT_CUDA_CALLGRAPH"
	.align	4
	.sectionentsize	8
	.align		4
        /*0000*/ 	.word	0x00000000
	.align		4
        /*0004*/ 	.word	0xffffffff
	.align		4
        /*0008*/ 	.word	0x00000000
	.align		4
        /*000c*/ 	.word	0xfffffffe
	.align		4
        /*0010*/ 	.word	0x00000000
	.align		4
        /*0014*/ 	.word	0xfffffffd
	.align		4
        /*0018*/ 	.word	0x00000000
	.align		4
        /*001c*/ 	.word	0xfffffffc


//--------------------- .text.triton_per_fused__native_batch_norm_legit_no_training_mean_relu_28 --------------------------
	.section	.text.triton_per_fused__native_batch_norm_legit_no_training_mean_relu_28,"ax",@progbits
	.sectionflags	@"SHF_BARRIERS=1"
	.align	128
        .global         triton_per_fused__native_batch_norm_legit_no_training_mean_relu_28
        .type           triton_per_fused__native_batch_norm_legit_no_training_mean_relu_28,@function
        .size           triton_per_fused__native_batch_norm_legit_no_training_mean_relu_28,(.L_x_1 - triton_per_fused__native_batch_norm_legit_no_training_mean_relu_28)
        .other          triton_per_fused__native_batch_norm_legit_no_training_mean_relu_28,@"STO_CUDA_ENTRY STV_DEFAULT"
triton_per_fused__native_batch_norm_legit_no_training_mean_relu_28:
.text.triton_per_fused__native_batch_norm_legit_no_training_mean_relu_28:
[----:B------:R-:W0:Y:S02]  /*0000*/  LDC R1, c[0x0][0x28] ;  /* 0x00000a00ff017b82 */ /* 0x000e240000000800 */
[----:B------:R-:W1:Y:S01]  /*0010*/  S2R R0, SR_CTAID.X ;  /* 0x0000000000007919 */ /* 0x000e620000002500 */
[----:B------:R-:W2:Y:S01]  /*0020*/  LDC.64 R2, c[0x0][0x218] ;  /* 0x00008600ff027b82 */ /* 0x000ea20000000a00 */
[----:B------:R-:W-:Y:S01]  /*0030*/  ULDC.64 UR6, c[0x0][0x208] ;  /* 0x0000820000067ab9 */ /* 0x000fe20000000a00 */
[----:B------:R-:W3:Y:S01]  /*0040*/  S2R R8, SR_TID.X ;  /* 0x0000000000087919 */ /* 0x000ee20000002100 */
[----:B-1----:R-:W-:Y:S02]  /*0050*/  IMAD.SHL.U32 R0, R0, 0x80, RZ ;  /* 0x0000008000007824 */ /* 0x002fe400078e00ff */
[----:B---3--:R-:W-:Y:S01]  /*0060*/  IMAD.SHL.U32 R11, R8, 0x4, RZ ;  /* 0x00000004080b7824 */ /* 0x008fe200078e00ff */
[----:B------:R-:W-:-:S04]  /*0070*/  SHF.R.S32.HI R7, RZ, 0x5, R8 ;  /* 0x00000005ff077819 */ /* 0x000fc80000011408 */
[----:B------:R-:W-:Y:S02]  /*0080*/  LOP3.LUT R4, R0, 0x7c, R11, 0xf8, !PT ;  /* 0x0000007c00047812 */ /* 0x000fe400078ef80b */
[----:B------:R-:W-:Y:S02]  /*0090*/  SGXT R7, R7, 0x1 ;  /* 0x000000010707781a */ /* 0x000fe40000000200 */
[C---:B------:R-:W-:Y:S01]  /*00a0*/  ISETP.GE.AND P0, PT, R4.reuse, 0xa00, PT ;  /* 0x00000a000400780c */ /* 0x040fe20003f06270 */
[----:B------:R-:W-:Y:S01]  /*00b0*/  IMAD.HI R5, R4, 0x66666667, RZ ;  /* 0x6666666704057827 */ /* 0x000fe200078e02ff */
[----:B------:R-:W-:-:S04]  /*00c0*/  LOP3.LUT R7, R7, 0x280, RZ, 0xc0, !PT ;  /* 0x0000028007077812 */ /* 0x000fc800078ec0ff */
[----:B------:R-:W-:-:S04]  /*00d0*/  SHF.R.U32.HI R6, RZ, 0x1f, R5 ;  /* 0x0000001fff067819 */ /* 0x000fc80000011605 */
[----:B------:R-:W-:-:S05]  /*00e0*/  LEA.HI.SX32 R5, R5, R6, 0x18 ;  /* 0x0000000605057211 */ /* 0x000fca00078fc2ff */
[----:B------:R-:W-:-:S04]  /*00f0*/  IMAD R6, R5, -0x280, R4 ;  /* 0xfffffd8005067824 */ /* 0x000fc800078e0204 */
[----:B------:R-:W-:-:S04]  /*0100*/  IMAD.IADD R6, R6, 0x1, R7 ;  /* 0x0000000106067824 */ /* 0x000fc800078e0207 */
[----:B------:R-:W-:Y:S01]  /*0110*/  IMAD R15, R5, 0x500, R6 ;  /* 0x00000500050f7824 */ /* 0x000fe200078e0206 */
[----:B------:R-:W-:Y:S02]  /*0120*/  CS2R R4, SRZ ;  /* 0x0000000000047805 */ /* 0x000fe4000001ff00 */
[----:B------:R-:W-:Y:S01]  /*0130*/  CS2R R6, SRZ ;  /* 0x0000000000067805 */ /* 0x000fe2000001ff00 */
[----:B--2---:R-:W-:-:S05]  /*0140*/  IMAD.WIDE R14, R15, 0x4, R2 ;  /* 0x000000040f0e7825 */ /* 0x004fca00078e0202 */
[----:B------:R-:W2:Y:S01]  /*0150*/  @!P0 LDG.E.128 R4, desc[UR6][R14.64] ;  /* 0x000000060e048981 */ /* 0x000ea2000c1e1d00 */
[----:B------:R-:W1:Y:S01]  /*0160*/  S2UR UR5, SR_CgaCtaId ;  /* 0x00000000000579c3 */ /* 0x000e620000008800 */
[----:B------:R-:W-:Y:S01]  /*0170*/  LOP3.LUT R2, R11, 0x7c, RZ, 0xc0, !PT ;  /* 0x0000007c0b027812 */ /* 0x000fe200078ec0ff */
[----:B------:R-:W-:Y:S01]  /*0180*/  UMOV UR4, 0x400 ;  /* 0x0000040000047882 */ /* 0x000fe20000000000 */
[----:B------:R-:W-:Y:S02]  /*0190*/  SHF.R.U32.HI R16, RZ, 0x3, R8 ;  /* 0x00000003ff107819 */ /* 0x000fe40000011608 */
[----:B------:R-:W-:Y:S01]  /*01a0*/  ISETP.GE.AND P1, PT, R8, 0x100, PT ;  /* 0x000001000800780c */ /* 0x000fe20003f26270 */
[----:B------:R-:W-:-:S05]  /*01b0*/  IMAD.SHL.U32 R3, R2, 0x8, RZ ;  /* 0x0000000802037824 */ /* 0x000fca00078e00ff */
[----:B------:R-:W-:Y:S01]  /*01c0*/  LOP3.LUT R16, R3, 0x4, R16, 0xf8, !PT ;  /* 0x0000000403107812 */ /* 0x000fe200078ef810 */
[----:B-1----:R-:W-:Y:S01]  /*01d0*/  UPRMT UR4, UR5, 0x654, UR4 ;  /* 0x0000065405047896 */ /* 0x002fe20008000004 */
[----:B--2---:R-:W-:Y:S02]  /*01e0*/  SEL R4, R4, RZ, !P0 ;  /* 0x000000ff04047207 */ /* 0x004fe40004000000 */
[----:B------:R-:W-:Y:S02]  /*01f0*/  SEL R5, R5, RZ, !P0 ;  /* 0x000000ff05057207 */ /* 0x000fe40004000000 */
[----:B------:R-:W-:Y:S02]  /*0200*/  SEL R6, R6, RZ, !P0 ;  /* 0x000000ff06067207 */ /* 0x000fe40004000000 */
[----:B------:R-:W-:Y:S02]  /*0210*/  SEL R7, R7, RZ, !P0 ;  /* 0x000000ff07077207 */ /* 0x000fe40004000000 */
[----:B------:R-:W-:-:S02]  /*0220*/  SEL R15, R4, RZ, !P0 ;  /* 0x000000ff040f7207 */ /* 0x000fc40004000000 */
[----:B------:R-:W-:Y:S02]  /*0230*/  SEL R5, R5, RZ, !P0 ;  /* 0x000000ff05057207 */ /* 0x000fe40004000000 */
[----:B------:R-:W-:Y:S01]  /*0240*/  SEL R17, R6, RZ, !P0 ;  /* 0x000000ff06117207 */ /* 0x000fe20004000000 */
[----:B------:R-:W-:Y:S01]  /*0250*/  STS [R16+UR4], R15 ;  /* 0x0000000f10007988 */ /* 0x000fe20008000804 */
[----:B------:R-:W-:Y:S02]  /*0260*/  SEL R7, R7, RZ, !P0 ;  /* 0x000000ff07077207 */ /* 0x000fe40004000000 */
[----:B------:R-:W-:Y:S01]  /*0270*/  LOP3.LUT R4, R8, 0x1, RZ, 0xc0, !PT ;  /* 0x0000000108047812 */ /* 0x000fe200078ec0ff */
[----:B------:R-:W-:Y:S03]  /*0280*/  STS [R16+UR4+0x8], R5 ;  /* 0x0000080510007988 */ /* 0x000fe60008000804 */
[----:B------:R-:W-:Y:S01]  /*0290*/  ISETP.NE.U32.AND P0, PT, R4, 0x1, PT ;  /* 0x000000010400780c */ /* 0x000fe20003f05070 */
[----:B------:R-:W-:Y:S03]  /*02a0*/  STS [R16+UR4+0x10], R17 ;  /* 0x0000101110007988 */ /* 0x000fe60008000804 */
[C---:B------:R-:W-:Y:S01]  /*02b0*/  ISETP.LT.AND P0, PT, R8.reuse, 0x100, P0 ;  /* 0x000001000800780c */ /* 0x040fe20000701270 */
[----:B------:R-:W-:Y:S01]  /*02c0*/  STS [R16+UR4+0x18], R7 ;  /* 0x0000180710007988 */ /* 0x000fe20008000804 */
[----:B------:R-:W-:Y:S01]  /*02d0*/  IMAD.SHL.U32 R8, R8, 0x2, RZ ;  /* 0x0000000208087824 */ /* 0x000fe200078e00ff */
[----:B------:R-:W-:Y:S06]  /*02e0*/  BAR.SYNC.DEFER_BLOCKING 0x0 ;  /* 0x0000000000007b1d */ /* 0x000fec0000010000 */
[----:B------:R-:W1:Y:S04]  /*02f0*/  @!P1 LDS R12, [R11+UR4] ;  /* 0x000000040b0c9984 */ /* 0x000e680008000800 */
[----:B------:R-:W2:Y:S04]  /*0300*/  @!P1 LDS R9, [R11+UR4+0x100] ;  /* 0x000100040b099984 */ /* 0x000ea80008000800 */
[----:B------:R-:W3:Y:S04]  /*0310*/  @!P1 LDS R10, [R11+UR4+0x200] ;  /* 0x000200040b0a9984 */ /* 0x000ee80008000800 */
[----:B------:R-:W4:Y:S04]  /*0320*/  @!P1 LDS R13, [R11+UR4+0x300] ;  /* 0x000300040b0d9984 */ /* 0x000f280008000800 */
[----:B-1----:R-:W1:Y:S04]  /*0330*/  SHFL.BFLY PT, R19, R12, 0x1, 0x1f ;  /* 0x0c201f000c137f89 */ /* 0x002e6800000e0000 */
[----:B--2---:R-:W2:Y:S04]  /*0340*/  SHFL.BFLY PT, R6, R9, 0x1, 0x1f ;  /* 0x0c201f0009067f89 */ /* 0x004ea800000e0000 */
[----:B---3--:R-:W3:Y:S04]  /*0350*/  SHFL.BFLY PT, R15, R10, 0x1, 0x1f ;  /* 0x0c201f000a0f7f89 */ /* 0x008ee800000e0000 */
[----:B----4-:R-:W4:Y:S01]  /*0360*/  SHFL.BFLY PT, R20, R13, 0x1, 0x1f ;  /* 0x0c201f000d147f89 */ /* 0x010f2200000e0000 */
[----:B-1----:R-:W-:Y:S01]  /*0370*/  FADD R14, R12, R19 ;  /* 0x000000130c0e7221 */ /* 0x002fe20000000000 */
[----:B--2---:R-:W-:-:S04]  /*0380*/  FADD R16, R9, R6 ;  /* 0x0000000609107221 */ /* 0x004fc80000000000 */
[----:B------:R-:W-:Y:S01]  /*0390*/  @P0 STS [R11+UR4], R14 ;  /* 0x0000000e0b000988 */ /* 0x000fe20008000804 */
[----:B------:R-:W-:Y:S02]  /*03a0*/  VIADD R9, R3, UR4 ;  /* 0x0000000403097c36 */ /* 0x000fe40008000000 */
[----:B---3--:R-:W-:Y:S01]  /*03b0*/  FADD R18, R10, R15 ;  /* 0x0000000f0a127221 */ /* 0x008fe20000000000 */
[----:B------:R-:W-:Y:S01]  /*03c0*/  @P0 STS [R11+UR4+0x100], R16 ;  /* 0x000100100b000988 */ /* 0x000fe20008000804 */
[----:B------:R-:W-:Y:S02]  /*03d0*/  IMAD R10, R2, -0x4, R9 ;  /* 0xfffffffc020a7824 */ /* 0x000fe400078e0209 */
[----:B----4-:R-:W-:Y:S01]  /*03e0*/  FADD R20, R13, R20 ;  /* 0x000000140d147221 */ /* 0x010fe20000000000 */
[----:B------:R-:W-:Y:S01]  /*03f0*/  @P0 STS [R11+UR4+0x200], R18 ;  /* 0x000200120b000988 */ /* 0x000fe20008000804 */
[----:B------:R-:W-:Y:S02]  /*0400*/  LOP3.LUT R13, R8, 0x7e, RZ, 0xc0, !PT ;  /* 0x0000007e080d7812 */ /* 0x000fe400078ec0ff */
[----:B------:R-:W1:Y:S01]  /*0410*/  LDC.64 R8, c[0x0][0x210] ;  /* 0x00008400ff087b82 */ /* 0x000e620000000a00 */
[----:B------:R-:W-:Y:S01]  /*0420*/  @P0 STS [R11+UR4+0x300], R20 ;  /* 0x000300140b000988 */ /* 0x000fe20008000804 */
[----:B------:R-:W-:-:S06]  /*0430*/  LEA R12, R13, UR4, 0x2 ;  /* 0x000000040d0c7c11 */ /* 0x000fcc000f8e10ff */
[----:B------:R-:W-:Y:S06]  /*0440*/  BAR.SYNC.DEFER_BLOCKING 0x0 ;  /* 0x0000000000007b1d */ /* 0x000fec0000010000 */
[----:B------:R-:W-:Y:S04]  /*0450*/  LDS R4, [R3+UR4] ;  /* 0x0000000403047984 */ /* 0x000fe80008000800 */
[----:B------:R-:W-:Y:S04]  /*0460*/  LDS R5, [R3+UR4+0x8] ;  /* 0x0000080403057984 */ /* 0x000fe80008000800 */
[----:B------:R-:W-:Y:S04]  /*0470*/  LDS R6, [R3+UR4+0x10] ;  /* 0x0000100403067984 */ /* 0x000fe80008000800 */
[----:B------:R2:W3:Y:S01]  /*0480*/  LDS R7, [R3+UR4+0x18] ;  /* 0x0000180403077984 */ /* 0x0004e20008000800 */
[----:B------:R-:W-:Y:S01]  /*0490*/  BAR.SYNC.DEFER_BLOCKING 0x0 ;  /* 0x0000000000007b1d */ /* 0x000fe20000010000 */
[----:B--2---:R-:W-:-:S04]  /*04a0*/  LOP3.LUT R3, R0, R13, RZ, 0xfc, !PT ;  /* 0x0000000d00037212 */ /* 0x004fc800078efcff */
[C---:B------:R-:W-:Y:S01]  /*04b0*/  ISETP.GE.AND P0, PT, R3.reuse, 0xa00, PT ;  /* 0x00000a000300780c */ /* 0x040fe20003f06270 */
[----:B-1----:R-:W-:Y:S01]  /*04c0*/  IMAD.WIDE R2, R3, 0x4, R8 ;  /* 0x0000000403027825 */ /* 0x002fe200078e0208 */
[----:B---3--:R1:W-:Y:S01]  /*04d0*/  STS.128 [R10], R4 ;  /* 0x000000040a007388 */ /* 0x0083e20000000c00 */
[----:B------:R-:W-:Y:S06]  /*04e0*/  BAR.SYNC.DEFER_BLOCKING 0x0 ;  /* 0x0000000000007b1d */ /* 0x000fec0000010000 */
[----:B------:R1:W2:Y:S02]  /*04f0*/  LDS.64 R14, [R12] ;  /* 0x000000000c0e7984 */ /* 0x0002a40000000a00 */
[----:B------:R-:W-:Y:S06]  /*0500*/  BAR.SYNC.DEFER_BLOCKING 0x0 ;  /* 0x0000000000007b1d */ /* 0x000fec0000010000 */
[----:B-1----:R-:W-:Y:S05]  /*0510*/  @P0 EXIT ;  /* 0x000000000000094d */ /* 0x002fea0003800000 */
[----:B--2---:R-:W-:Y:S01]  /*0520*/  FMUL R14, R14, 0.00390625 ;  /* 0x3b8000000e0e7820 */ /* 0x004fe20000400000 */
[----:B------:R-:W-:-:S05]  /*0530*/  FMUL R15, R15, 0.00390625 ;  /* 0x3b8000000f0f7820 */ /* 0x000fca0000400000 */
[----:B------:R-:W-:Y:S01]  /*0540*/  STG.E.64 desc[UR6][R2.64], R14 ;  /* 0x0000000e02007986 */ /* 0x000fe2000c101b06 */
[----:B------:R-:W-:Y:S05]  /*0550*/  EXIT ;  /* 0x000000000000794d */ /* 0x000fea0003800000 */
.L_x_0:
[----:B------:R-:W-:-:S00]  /*0560*/  BRA `(.L_x_0) ;  /* 0xfffffffc00fc7947 */ /* 0x000fc0000383ffff */
[----:B------:R-:W-:-:S00]  /*0570*/  NOP ;  /* 0x0000000000007918 */ /* 0x000fc00000000000 */
        /* <DEDUP_REMOVED lines=8> */
.L_x_1:


//--------------------- .nv.shared.triton_per_fused__native_batch_norm_legit_no_training_mean_relu_28 --------------------------
	.section	.nv.shared.triton_per_fused__native_batch_norm_legit_no_training_mean_relu_28,"aw",@nobits
	.sectionflags	@""
	.align	16
	.zero		1024


//--------------------- .nv.constant0.triton_per_fused__native_batch_norm_legit_no_training_mean_relu_28 --------------------------
	.section	.nv.constant0.triton_per_fused__native_batch_norm_legit_no_training_mean_relu_28,"a",@progbits
	.sectionflags	@""
	.align	4
.nv.constant0.triton_per_fused__native_batch_norm_legit_no_training_mean_relu_28:
	.zero		552
